//
// Generated by NVIDIA NVVM Compiler
//
// Compiler Build ID: CL-36424714
// Cuda compilation tools, release 13.0, V13.0.88
// Based on NVVM 20.0.0
//

.version 9.0
.target sm_100
.address_size 64

	// .globl	_Z16quadratic_kernelPKdPdi

.visible .entry _Z16quadratic_kernelPKdPdi(
	.param .u64 .ptr .align 1 _Z16quadratic_kernelPKdPdi_param_0,
	.param .u64 .ptr .align 1 _Z16quadratic_kernelPKdPdi_param_1,
	.param .u32 _Z16quadratic_kernelPKdPdi_param_2
)
{
	.reg .pred 	%p<2>;
	.reg .b32 	%r<6>;
	.reg .b64 	%rd<8>;
	.reg .b64 	%fd<4>;

	ld.param.u64 	%rd1, [_Z16quadratic_kernelPKdPdi_param_0];
	ld.param.u64 	%rd2, [_Z16quadratic_kernelPKdPdi_param_1];
	ld.param.u32 	%r2, [_Z16quadratic_kernelPKdPdi_param_2];
	mov.u32 	%r3, %ctaid.x;
	mov.u32 	%r4, %ntid.x;
	mov.u32 	%r5, %tid.x;
	mad.lo.s32 	%r1, %r3, %r4, %r5;
	setp.ge.s32 	%p1, %r1, %r2;
	@%p1 bra 	$L__BB0_2;
	cvta.to.global.u64 	%rd3, %rd1;
	cvta.to.global.u64 	%rd4, %rd2;
	mul.wide.s32 	%rd5, %r1, 8;
	add.s64 	%rd6, %rd3, %rd5;
	ld.global.f64 	%fd1, [%rd6];
	add.f64 	%fd2, %fd1, 0dBFF0000000000000;
	mul.f64 	%fd3, %fd2, %fd2;
	add.s64 	%rd7, %rd4, %rd5;
	st.global.f64 	[%rd7], %fd3;
$L__BB0_2:
	ret;

}
	// .globl	_Z21quadratic_grad_kernelPKdPdi
.visible .entry _Z21quadratic_grad_kernelPKdPdi(
	.param .u64 .ptr .align 1 _Z21quadratic_grad_kernelPKdPdi_param_0,
	.param .u64 .ptr .align 1 _Z21quadratic_grad_kernelPKdPdi_param_1,
	.param .u32 _Z21quadratic_grad_kernelPKdPdi_param_2
)
{
	.reg .pred 	%p<2>;
	.reg .b32 	%r<6>;
	.reg .b64 	%rd<8>;
	.reg .b64 	%fd<4>;

	ld.param.u64 	%rd1, [_Z21quadratic_grad_kernelPKdPdi_param_0];
	ld.param.u64 	%rd2, [_Z21quadratic_grad_kernelPKdPdi_param_1];
	ld.param.u32 	%r2, [_Z21quadratic_grad_kernelPKdPdi_param_2];
	mov.u32 	%r3, %ctaid.x;
	mov.u32 	%r4, %ntid.x;
	mov.u32 	%r5, %tid.x;
	mad.lo.s32 	%r1, %r3, %r4, %r5;
	setp.ge.s32 	%p1, %r1, %r2;
	@%p1 bra 	$L__BB1_2;
	cvta.to.global.u64 	%rd3, %rd1;
	cvta.to.global.u64 	%rd4, %rd2;
	mul.wide.s32 	%rd5, %r1, 8;
	add.s64 	%rd6, %rd3, %rd5;
	ld.global.f64 	%fd1, [%rd6];
	add.f64 	%fd2, %fd1, 0dBFF0000000000000;
	add.f64 	%fd3, %fd2, %fd2;
	add.s64 	%rd7, %rd4, %rd5;
	st.global.f64 	[%rd7], %fd3;
$L__BB1_2:
	ret;

}
	// .globl	_Z17rosenbrock_kernelPKdPdi
.visible .entry _Z17rosenbrock_kernelPKdPdi(
	.param .u64 .ptr .align 1 _Z17rosenbrock_kernelPKdPdi_param_0,
	.param .u64 .ptr .align 1 _Z17rosenbrock_kernelPKdPdi_param_1,
	.param .u32 _Z17rosenbrock_kernelPKdPdi_param_2
)
{
	.reg .pred 	%p<2>;
	.reg .b32 	%r<7>;
	.reg .b64 	%rd<8>;
	.reg .b64 	%fd<10>;

	ld.param.u64 	%rd1, [_Z17rosenbrock_kernelPKdPdi_param_0];
	ld.param.u64 	%rd2, [_Z17rosenbrock_kernelPKdPdi_param_1];
	ld.param.u32 	%r2, [_Z17rosenbrock_kernelPKdPdi_param_2];
	mov.u32 	%r3, %ctaid.x;
	mov.u32 	%r4, %ntid.x;
	mov.u32 	%r5, %tid.x;
	mad.lo.s32 	%r1, %r3, %r4, %r5;
	add.s32 	%r6, %r2, -1;
	setp.ge.s32 	%p1, %r1, %r6;
	@%p1 bra 	$L__BB2_2;
	cvta.to.global.u64 	%rd3, %rd1;
	cvta.to.global.u64 	%rd4, %rd2;
	mul.wide.s32 	%rd5, %r1, 8;
	add.s64 	%rd6, %rd3, %rd5;
	ld.global.f64 	%fd1, [%rd6];
	ld.global.f64 	%fd2, [%rd6+8];
	mul.f64 	%fd3, %fd1, %fd1;
	sub.f64 	%fd4, %fd2, %fd3;
	mul.f64 	%fd5, %fd4, 0d4059000000000000;
	mul.f64 	%fd6, %fd4, %fd5;
	mov.f64 	%fd7, 0d3FF0000000000000;
	sub.f64 	%fd8, %fd7, %fd1;
	fma.rn.f64 	%fd9, %fd8, %fd8, %fd6;
	add.s64 	%rd7, %rd4, %rd5;
	st.global.f64 	[%rd7], %fd9;
$L__BB2_2:
	ret;

}
	// .globl	_Z22rosenbrock_grad_kernelPKdPdi
.visible .entry _Z22rosenbrock_grad_kernelPKdPdi(
	.param .u64 .ptr .align 1 _Z22rosenbrock_grad_kernelPKdPdi_param_0,
	.param .u64 .ptr .align 1 _Z22rosenbrock_grad_kernelPKdPdi_param_1,
	.param .u32 _Z22rosenbrock_grad_kernelPKdPdi_param_2
)
{
	.reg .pred 	%p<4>;
	.reg .b32 	%r<8>;
	.reg .b64 	%rd<13>;
	.reg .b64 	%fd<22>;

	ld.param.u64 	%rd3, [_Z22rosenbrock_grad_kernelPKdPdi_param_0];
	ld.param.u64 	%rd2, [_Z22rosenbrock_grad_kernelPKdPdi_param_1];
	ld.param.u32 	%r2, [_Z22rosenbrock_grad_kernelPKdPdi_param_2];
	cvta.to.global.u64 	%rd1, %rd3;
	mov.u32 	%r3, %ctaid.x;
	mov.u32 	%r4, %ntid.x;
	mov.u32 	%r5, %tid.x;
	mad.lo.s32 	%r1, %r3, %r4, %r5;
	setp.ge.s32 	%p1, %r1, %r2;
	@%p1 bra 	$L__BB3_6;
	setp.lt.s32 	%p2, %r1, 1;
	mov.f64 	%fd21, 0d0000000000000000;
	@%p2 bra 	$L__BB3_3;
	add.s32 	%r6, %r1, -1;
	mul.wide.u32 	%rd4, %r6, 8;
	add.s64 	%rd5, %rd1, %rd4;
	ld.global.f64 	%fd6, [%rd5];
	mul.f64 	%fd7, %fd6, 0dC079000000000000;
	mul.wide.u32 	%rd6, %r1, 8;
	add.s64 	%rd7, %rd1, %rd6;
	ld.global.f64 	%fd8, [%rd7];
	mul.f64 	%fd9, %fd6, %fd6;
	sub.f64 	%fd10, %fd8, %fd9;
	fma.rn.f64 	%fd21, %fd7, %fd10, 0d0000000000000000;
$L__BB3_3:
	add.s32 	%r7, %r2, -1;
	setp.ge.s32 	%p3, %r1, %r7;
	@%p3 bra 	$L__BB3_5;
	mul.wide.s32 	%rd8, %r1, 8;
	add.s64 	%rd9, %rd1, %rd8;
	ld.global.f64 	%fd11, [%rd9+8];
	ld.global.f64 	%fd12, [%rd9];
	mul.f64 	%fd13, %fd12, %fd12;
	sub.f64 	%fd14, %fd11, %fd13;
	mul.f64 	%fd15, %fd14, 0d4069000000000000;
	mov.f64 	%fd16, 0d3FF0000000000000;
	sub.f64 	%fd17, %fd16, %fd12;
	add.f64 	%fd18, %fd17, %fd17;
	sub.f64 	%fd19, %fd15, %fd18;
	add.f64 	%fd21, %fd21, %fd19;
$L__BB3_5:
	cvta.to.global.u64 	%rd10, %rd2;
	mul.wide.s32 	%rd11, %r1, 8;
	add.s64 	%rd12, %rd10, %rd11;
	st.global.f64 	[%rd12], %fd21;
$L__BB3_6:
	ret;

}


// ===== COMPILED SASS (sm_100) =====

	.target	sm_100

	.elftype	@"ET_EXEC"


//--------------------- .note.nv.tkinfo           --------------------------
	.section	.note.nv.tkinfo,"",@"SHT_NOTE"
	.sectionflags	@"SHF_NOTE_NV_TKINFO"
	.tkinfo
        /*0018*/ 	.word	0x00000002
        /*0030*/ 	.string	""
        /*0030*/ 	.string	"ptxas"
        /*0030*/ 	.string	"Cuda compilation tools, release 13.0, V13.0.88"
        /*0030*/ 	.string	"Build cuda_13.0.r13.0/compiler.36424714_0"
        /*0030*/ 	.string	"-arch sm_100 -m 64 "



//--------------------- .note.nv.cuinfo           --------------------------
	.section	.note.nv.cuinfo,"",@"SHT_NOTE"
	.sectionflags	@"SHF_NOTE_NV_CUINFO"
        /*0018*/ 	.short	0x0002
        /*001a*/ 	.short	0x0064
        /*001c*/ 	.short	0x0082
	.zero		2


//--------------------- .nv.info                  --------------------------
	.section	.nv.info,"",@"SHT_CUDA_INFO"
	.align	4


	//----- nvinfo : EIATTR_REGCOUNT
	.align		4
        /*0000*/ 	.byte	0x04, 0x2f
        /*0002*/ 	.short	(.L_1 - .L_0)
	.align		4
.L_0:
        /*0004*/ 	.word	index@(_Z16quadratic_kernelPKdPdi)
        /*0008*/ 	.word	0x0000000c


	//----- nvinfo : EIATTR_FRAME_SIZE
	.align		4
.L_1:
        /*000c*/ 	.byte	0x04, 0x11
        /*000e*/ 	.short	(.L_3 - .L_2)
	.align		4
.L_2:
        /*0010*/ 	.word	index@(_Z16quadratic_kernelPKdPdi)
        /*0014*/ 	.word	0x00000000


	//----- nvinfo : EIATTR_REGCOUNT
	.align		4
.L_3:
        /*0018*/ 	.byte	0x04, 0x2f
        /*001a*/ 	.short	(.L_5 - .L_4)
	.align		4
.L_4:
        /*001c*/ 	.word	index@(_Z21quadratic_grad_kernelPKdPdi)
        /*0020*/ 	.word	0x0000000c


	//----- nvinfo : EIATTR_FRAME_SIZE
	.align		4
.L_5:
        /*0024*/ 	.byte	0x04, 0x11
        /*0026*/ 	.short	(.L_7 - .L_6)
	.align		4
.L_6:
        /*0028*/ 	.word	index@(_Z21quadratic_grad_kernelPKdPdi)
        /*002c*/ 	.word	0x00000000


	//----- nvinfo : EIATTR_REGCOUNT
	.align		4
.L_7:
        /*0030*/ 	.byte	0x04, 0x2f
        /*0032*/ 	.short	(.L_9 - .L_8)
	.align		4
.L_8:
        /*0034*/ 	.word	index@(_Z17rosenbrock_kernelPKdPdi)
        /*0038*/ 	.word	0x00000010


	//----- nvinfo : EIATTR_FRAME_SIZE
	.align		4
.L_9:
        /*003c*/ 	.byte	0x04, 0x11
        /*003e*/ 	.short	(.L_11 - .L_10)
	.align		4
.L_10:
        /*0040*/ 	.word	index@(_Z17rosenbrock_kernelPKdPdi)
        /*0044*/ 	.word	0x00000000


	//----- nvinfo : EIATTR_REGCOUNT
	.align		4
.L_11:
        /*0048*/ 	.byte	0x04, 0x2f
        /*004a*/ 	.short	(.L_13 - .L_12)
	.align		4
.L_12:
        /*004c*/ 	.word	index@(_Z22rosenbrock_grad_kernelPKdPdi)
        /*0050*/ 	.word	0x00000016


	//----- nvinfo : EIATTR_FRAME_SIZE
	.align		4
.L_13:
        /*0054*/ 	.byte	0x04, 0x11
        /*0056*/ 	.short	(.L_15 - .L_14)
	.align		4
.L_14:
        /*0058*/ 	.word	index@(_Z22rosenbrock_grad_kernelPKdPdi)
        /*005c*/ 	.word	0x00000000


	//----- nvinfo : EIATTR_MIN_STACK_SIZE
	.align		4
.L_15:
        /*0060*/ 	.byte	0x04, 0x12
        /*0062*/ 	.short	(.L_17 - .L_16)
	.align		4
.L_16:
        /*0064*/ 	.word	index@(_Z22rosenbrock_grad_kernelPKdPdi)
        /*0068*/ 	.word	0x00000000


	//----- nvinfo : EIATTR_MIN_STACK_SIZE
	.align		4
.L_17:
        /*006c*/ 	.byte	0x04, 0x12
        /*006e*/ 	.short	(.L_19 - .L_18)
	.align		4
.L_18:
        /*0070*/ 	.word	index@(_Z17rosenbrock_kernelPKdPdi)
        /*0074*/ 	.word	0x00000000


	//----- nvinfo : EIATTR_MIN_STACK_SIZE
	.align		4
.L_19:
        /*0078*/ 	.byte	0x04, 0x12
        /*007a*/ 	.short	(.L_21 - .L_20)
	.align		4
.L_20:
        /*007c*/ 	.word	index@(_Z21quadratic_grad_kernelPKdPdi)
        /*0080*/ 	.word	0x00000000


	//----- nvinfo : EIATTR_MIN_STACK_SIZE
	.align		4
.L_21:
        /*0084*/ 	.byte	0x04, 0x12
        /*0086*/ 	.short	(.L_23 - .L_22)
	.align		4
.L_22:
        /*0088*/ 	.word	index@(_Z16quadratic_kernelPKdPdi)
        /*008c*/ 	.word	0x00000000
.L_23:


//--------------------- .nv.compat                --------------------------
	.section	.nv.compat,"",@"SHT_CUDA_COMPAT_INFO"
	.align	4
        /*0000*/ 	.byte	0x02, 0x09, 0x00, 0x00, 0x02, 0x02, 0x01, 0x00, 0x02, 0x05, 0x05, 0x00, 0x03, 0x07, 0x01, 0x01
        /*0010*/ 	.byte	0x02, 0x03, 0x00, 0x00, 0x02, 0x06, 0x01, 0x00, 0x04, 0x0b, 0x08, 0x00, 0x01, 0x00, 0x00, 0x00
        /*0020*/ 	.byte	0x00, 0x00, 0x00, 0x00


//--------------------- .nv.info._Z22rosenbrock_grad_kernelPKdPdi --------------------------
	.section	.nv.info._Z22rosenbrock_grad_kernelPKdPdi,"",@"SHT_CUDA_INFO"
	.sectionflags	@""
	.align	4


	//----- nvinfo : EIATTR_CUDA_API_VERSION
	.align		4
        /*0000*/ 	.byte	0x04, 0x37
        /*0002*/ 	.short	(.L_25 - .L_24)
.L_24:
        /*0004*/ 	.word	0x00000082


	//----- nvinfo : EIATTR_KPARAM_INFO
	.align		4
.L_25:
        /*0008*/ 	.byte	0x04, 0x17
        /*000a*/ 	.short	(.L_27 - .L_26)
.L_26:
        /*000c*/ 	.word	0x00000000
        /*0010*/ 	.short	0x0002
        /*0012*/ 	.short	0x0010
        /*0014*/ 	.byte	0x00, 0xf0, 0x11, 0x00


	//----- nvinfo : EIATTR_KPARAM_INFO
	.align		4
.L_27:
        /*0018*/ 	.byte	0x04, 0x17
        /*001a*/ 	.short	(.L_29 - .L_28)
.L_28:
        /*001c*/ 	.word	0x00000000
        /*0020*/ 	.short	0x0001
        /*0022*/ 	.short	0x0008
        /*0024*/ 	.byte	0x00, 0xf5, 0x21, 0x00


	//----- nvinfo : EIATTR_KPARAM_INFO
	.align		4
.L_29:
        /*0028*/ 	.byte	0x04, 0x17
        /*002a*/ 	.short	(.L_31 - .L_30)
.L_30:
        /*002c*/ 	.word	0x00000000
        /*0030*/ 	.short	0x0000
        /*0032*/ 	.short	0x0000
        /*0034*/ 	.byte	0x00, 0xf5, 0x21, 0x00


	//----- nvinfo : EIATTR_SPARSE_MMA_MASK
	.align		4
.L_31:
        /*0038*/ 	.byte	0x03, 0x50
        /*003a*/ 	.short	0x0000


	//----- nvinfo : EIATTR_MAXREG_COUNT
	.align		4
        /*003c*/ 	.byte	0x03, 0x1b
        /*003e*/ 	.short	0x00ff


	//----- nvinfo : EIATTR_MERCURY_ISA_VERSION
	.align		4
        /*0040*/ 	.byte	0x03, 0x5f
        /*0042*/ 	.short	0x0101


	//----- nvinfo : EIATTR_VRC_CTA_INIT_COUNT
	.align		4
        /*0044*/ 	.byte	0x02, 0x4a
	.zero		1
	.zero		1


	//----- nvinfo : EIATTR_EXIT_INSTR_OFFSETS
	.align		4
        /*0048*/ 	.byte	0x04, 0x1c
        /*004a*/ 	.short	(.L_33 - .L_32)


	//   ....[0]....
.L_32:
        /*004c*/ 	.word	0x00000070


	//   ....[1]....
        /*0050*/ 	.word	0x00000220


	//----- nvinfo : EIATTR_CBANK_PARAM_SIZE
	.align		4
.L_33:
        /*0054*/ 	.byte	0x03, 0x19
        /*0056*/ 	.short	0x0014


	//----- nvinfo : EIATTR_PARAM_CBANK
	.align		4
        /*0058*/ 	.byte	0x04, 0x0a
        /*005a*/ 	.short	(.L_35 - .L_34)
	.align		4
.L_34:
        /*005c*/ 	.word	index@(.nv.constant0._Z22rosenbrock_grad_kernelPKdPdi)
        /*0060*/ 	.short	0x0380
        /*0062*/ 	.short	0x0014


	//----- nvinfo : EIATTR_SW_WAR
	.align		4
.L_35:
        /*0064*/ 	.byte	0x04, 0x36
        /*0066*/ 	.short	(.L_37 - .L_36)
.L_36:
        /*0068*/ 	.word	0x00000008
.L_37:


//--------------------- .nv.info._Z17rosenbrock_kernelPKdPdi --------------------------
	.section	.nv.info._Z17rosenbrock_kernelPKdPdi,"",@"SHT_CUDA_INFO"
	.sectionflags	@""
	.align	4


	//----- nvinfo : EIATTR_CUDA_API_VERSION
	.align		4
        /*0000*/ 	.byte	0x04, 0x37
        /*0002*/ 	.short	(.L_39 - .L_38)
.L_38:
        /*0004*/ 	.word	0x00000082


	//----- nvinfo : EIATTR_KPARAM_INFO
	.align		4
.L_39:
        /*0008*/ 	.byte	0x04, 0x17
        /*000a*/ 	.short	(.L_41 - .L_40)
.L_40:
        /*000c*/ 	.word	0x00000000
        /*0010*/ 	.short	0x0002
        /*0012*/ 	.short	0x0010
        /*0014*/ 	.byte	0x00, 0xf0, 0x11, 0x00


	//----- nvinfo : EIATTR_KPARAM_INFO
	.align		4
.L_41:
        /*0018*/ 	.byte	0x04, 0x17
        /*001a*/ 	.short	(.L_43 - .L_42)
.L_42:
        /*001c*/ 	.word	0x00000000
        /*0020*/ 	.short	0x0001
        /*0022*/ 	.short	0x0008
        /*0024*/ 	.byte	0x00, 0xf5, 0x21, 0x00


	//----- nvinfo : EIATTR_KPARAM_INFO
	.align		4
.L_43:
        /*0028*/ 	.byte	0x04, 0x17
        /*002a*/ 	.short	(.L_45 - .L_44)
.L_44:
        /*002c*/ 	.word	0x00000000
        /*0030*/ 	.short	0x0000
        /*0032*/ 	.short	0x0000
        /*0034*/ 	.byte	0x00, 0xf5, 0x21, 0x00


	//----- nvinfo : EIATTR_SPARSE_MMA_MASK
	.align		4
.L_45:
        /*0038*/ 	.byte	0x03, 0x50
        /*003a*/ 	.short	0x0000


	//----- nvinfo : EIATTR_MAXREG_COUNT
	.align		4
        /*003c*/ 	.byte	0x03, 0x1b
        /*003e*/ 	.short	0x00ff


	//----- nvinfo : EIATTR_MERCURY_ISA_VERSION
	.align		4
        /*0040*/ 	.byte	0x03, 0x5f
        /*0042*/ 	.short	0x0101


	//----- nvinfo : EIATTR_VRC_CTA_INIT_COUNT
	.align		4
        /*0044*/ 	.byte	0x02, 0x4a
	.zero		1
	.zero		1


	//----- nvinfo : EIATTR_EXIT_INSTR_OFFSETS
	.align		4
        /*0048*/ 	.byte	0x04, 0x1c
        /*004a*/ 	.short	(.L_47 - .L_46)


	//   ....[0]....
.L_46:
        /*004c*/ 	.word	0x00000080


	//   ....[1]....
        /*0050*/ 	.word	0x00000160


	//----- nvinfo : EIATTR_CBANK_PARAM_SIZE
	.align		4
.L_47:
        /*0054*/ 	.byte	0x03, 0x19
        /*0056*/ 	.short	0x0014


	//----- nvinfo : EIATTR_PARAM_CBANK
	.align		4
        /*0058*/ 	.byte	0x04, 0x0a
        /*005a*/ 	.short	(.L_49 - .L_48)
	.align		4
.L_48:
        /*005c*/ 	.word	index@(.nv.constant0._Z17rosenbrock_kernelPKdPdi)
        /*0060*/ 	.short	0x0380
        /*0062*/ 	.short	0x0014


	//----- nvinfo : EIATTR_SW_WAR
	.align		4
.L_49:
        /*0064*/ 	.byte	0x04, 0x36
        /*0066*/ 	.short	(.L_51 - .L_50)
.L_50:
        /*0068*/ 	.word	0x00000008
.L_51:


//--------------------- .nv.info._Z21quadratic_grad_kernelPKdPdi --------------------------
	.section	.nv.info._Z21quadratic_grad_kernelPKdPdi,"",@"SHT_CUDA_INFO"
	.sectionflags	@""
	.align	4


	//----- nvinfo : EIATTR_CUDA_API_VERSION
	.align		4
        /*0000*/ 	.byte	0x04, 0x37
        /*0002*/ 	.short	(.L_53 - .L_52)
.L_52:
        /*0004*/ 	.word	0x00000082


	//----- nvinfo : EIATTR_KPARAM_INFO
	.align		4
.L_53:
        /*0008*/ 	.byte	0x04, 0x17
        /*000a*/ 	.short	(.L_55 - .L_54)
.L_54:
        /*000c*/ 	.word	0x00000000
        /*0010*/ 	.short	0x0002
        /*0012*/ 	.short	0x0010
        /*0014*/ 	.byte	0x00, 0xf0, 0x11, 0x00


	//----- nvinfo : EIATTR_KPARAM_INFO
	.align		4
.L_55:
        /*0018*/ 	.byte	0x04, 0x17
        /*001a*/ 	.short	(.L_57 - .L_56)
.L_56:
        /*001c*/ 	.word	0x00000000
        /*0020*/ 	.short	0x0001
        /*0022*/ 	.short	0x0008
        /*0024*/ 	.byte	0x00, 0xf5, 0x21, 0x00


	//----- nvinfo : EIATTR_KPARAM_INFO
	.align		4
.L_57:
        /*0028*/ 	.byte	0x04, 0x17
        /*002a*/ 	.short	(.L_59 - .L_58)
.L_58:
        /*002c*/ 	.word	0x00000000
        /*0030*/ 	.short	0x0000
        /*0032*/ 	.short	0x0000
        /*0034*/ 	.byte	0x00, 0xf5, 0x21, 0x00


	//----- nvinfo : EIATTR_SPARSE_MMA_MASK
	.align		4
.L_59:
        /*0038*/ 	.byte	0x03, 0x50
        /*003a*/ 	.short	0x0000


	//----- nvinfo : EIATTR_MAXREG_COUNT
	.align		4
        /*003c*/ 	.byte	0x03, 0x1b
        /*003e*/ 	.short	0x00ff


	//----- nvinfo : EIATTR_MERCURY_ISA_VERSION
	.align		4
        /*0040*/ 	.byte	0x03, 0x5f
        /*0042*/ 	.short	0x0101


	//----- nvinfo : EIATTR_VRC_CTA_INIT_COUNT
	.align		4
        /*0044*/ 	.byte	0x02, 0x4a
	.zero		1
	.zero		1


	//----- nvinfo : EIATTR_EXIT_INSTR_OFFSETS
	.align		4
        /*0048*/ 	.byte	0x04, 0x1c
        /*004a*/ 	.short	(.L_61 - .L_60)


	//   ....[0]....
.L_60:
        /*004c*/ 	.word	0x00000070


	//   ....[1]....
        /*0050*/ 	.word	0x00000110


	//----- nvinfo : EIATTR_CBANK_PARAM_SIZE
	.align		4
.L_61:
        /*0054*/ 	.byte	0x03, 0x19
        /*0056*/ 	.short	0x0014


	//----- nvinfo : EIATTR_PARAM_CBANK
	.align		4
        /*0058*/ 	.byte	0x04, 0x0a
        /*005a*/ 	.short	(.L_63 - .L_62)
	.align		4
.L_62:
        /*005c*/ 	.word	index@(.nv.constant0._Z21quadratic_grad_kernelPKdPdi)
        /*0060*/ 	.short	0x0380
        /*0062*/ 	.short	0x0014


	//----- nvinfo : EIATTR_SW_WAR
	.align		4
.L_63:
        /*0064*/ 	.byte	0x04, 0x36
        /*0066*/ 	.short	(.L_65 - .L_64)
.L_64:
        /*0068*/ 	.word	0x00000008
.L_65:


//--------------------- .nv.info._Z16quadratic_kernelPKdPdi --------------------------
	.section	.nv.info._Z16quadratic_kernelPKdPdi,"",@"SHT_CUDA_INFO"
	.sectionflags	@""
	.align	4


	//----- nvinfo : EIATTR_CUDA_API_VERSION
	.align		4
        /*0000*/ 	.byte	0x04, 0x37
        /*0002*/ 	.short	(.L_67 - .L_66)
.L_66:
        /*0004*/ 	.word	0x00000082


	//----- nvinfo : EIATTR_KPARAM_INFO
	.align		4
.L_67:
        /*0008*/ 	.byte	0x04, 0x17
        /*000a*/ 	.short	(.L_69 - .L_68)
.L_68:
        /*000c*/ 	.word	0x00000000
        /*0010*/ 	.short	0x0002
        /*0012*/ 	.short	0x0010
        /*0014*/ 	.byte	0x00, 0xf0, 0x11, 0x00


	//----- nvinfo : EIATTR_KPARAM_INFO
	.align		4
.L_69:
        /*0018*/ 	.byte	0x04, 0x17
        /*001a*/ 	.short	(.L_71 - .L_70)
.L_70:
        /*001c*/ 	.word	0x00000000
        /*0020*/ 	.short	0x0001
        /*0022*/ 	.short	0x0008
        /*0024*/ 	.byte	0x00, 0xf5, 0x21, 0x00


	//----- nvinfo : EIATTR_KPARAM_INFO
	.align		4
.L_71:
        /*0028*/ 	.byte	0x04, 0x17
        /*002a*/ 	.short	(.L_73 - .L_72)
.L_72:
        /*002c*/ 	.word	0x00000000
        /*0030*/ 	.short	0x0000
        /*0032*/ 	.short	0x0000
        /*0034*/ 	.byte	0x00, 0xf5, 0x21, 0x00


	//----- nvinfo : EIATTR_SPARSE_MMA_MASK
	.align		4
.L_73:
        /*0038*/ 	.byte	0x03, 0x50
        /*003a*/ 	.short	0x0000


	//----- nvinfo : EIATTR_MAXREG_COUNT
	.align		4
        /*003c*/ 	.byte	0x03, 0x1b
        /*003e*/ 	.short	0x00ff


	//----- nvinfo : EIATTR_MERCURY_ISA_VERSION
	.align		4
        /*0040*/ 	.byte	0x03, 0x5f
        /*0042*/ 	.short	0x0101


	//----- nvinfo : EIATTR_VRC_CTA_INIT_COUNT
	.align		4
        /*0044*/ 	.byte	0x02, 0x4a
	.zero		1
	.zero		1


	//----- nvinfo : EIATTR_EXIT_INSTR_OFFSETS
	.align		4
        /*0048*/ 	.byte	0x04, 0x1c
        /*004a*/ 	.short	(.L_75 - .L_74)


	//   ....[0]....
.L_74:
        /*004c*/ 	.word	0x00000070


	//   ....[1]....
        /*0050*/ 	.word	0x00000110


	//----- nvinfo : EIATTR_CBANK_PARAM_SIZE
	.align		4
.L_75:
        /*0054*/ 	.byte	0x03, 0x19
        /*0056*/ 	.short	0x0014


	//----- nvinfo : EIATTR_PARAM_CBANK
	.align		4
        /*0058*/ 	.byte	0x04, 0x0a
        /*005a*/ 	.short	(.L_77 - .L_76)
	.align		4
.L_76:
        /*005c*/ 	.word	index@(.nv.constant0._Z16quadratic_kernelPKdPdi)
        /*0060*/ 	.short	0x0380
        /*0062*/ 	.short	0x0014


	//----- nvinfo : EIATTR_SW_WAR
	.align		4
.L_77:
        /*0064*/ 	.byte	0x04, 0x36
        /*0066*/ 	.short	(.L_79 - .L_78)
.L_78:
        /*0068*/ 	.word	0x00000008
.L_79:


//--------------------- .nv.callgraph             --------------------------
	.section	.nv.callgraph,"",@"SHT_CUDA_CALLGRAPH"
	.align	4
	.sectionentsize	8
	.align		4
        /*0000*/ 	.word	0x00000000
	.align		4
        /*0004*/ 	.word	0xffffffff
	.align		4
        /*0008*/ 	.word	0x00000000
	.align		4
        /*000c*/ 	.word	0xfffffffe
	.align		4
        /*0010*/ 	.word	0x00000000
	.align		4
        /*0014*/ 	.word	0xfffffffd
	.align		4
        /*0018*/ 	.word	0x00000000
	.align		4
        /*001c*/ 	.word	0xfffffffc


//--------------------- .text._Z22rosenbrock_grad_kernelPKdPdi --------------------------
	.section	.text._Z22rosenbrock_grad_kernelPKdPdi,"ax",@progbits
	.align	128
        .global         _Z22rosenbrock_grad_kernelPKdPdi
        .type           _Z22rosenbrock_grad_kernelPKdPdi,@function
        .size           _Z22rosenbrock_grad_kernelPKdPdi,(.L_x_4 - _Z22rosenbrock_grad_kernelPKdPdi)
        .other          _Z22rosenbrock_grad_kernelPKdPdi,@"STO_CUDA_ENTRY STV_DEFAULT"
_Z22rosenbrock_grad_kernelPKdPdi:
.text._Z22rosenbrock_grad_kernelPKdPdi:
[----:B------:R-:W-:Y:S01]  /*0000*/  LDC R1, c[0x0][0x37c] ;  /* 0x0000df00ff017b82 */ /* 0x000fe20000000800 */
[----:B------:R-:W0:Y:S07]  /*0010*/  S2R R3, SR_TID.X ;  /* 0x0000000000037919 */ /* 0x000e2e0000002100 */
[----:B------:R-:W0:Y:S01]  /*0020*/  S2UR UR4, SR_CTAID.X ;  /* 0x00000000000479c3 */ /* 0x000e220000002500 */
[----:B------:R-:W1:Y:S07]  /*0030*/  LDCU UR6, c[0x0][0x390] ;  /* 0x00007200ff0677ac */ /* 0x000e6e0008000800 */
[----:B------:R-:W0:Y:S02]  /*0040*/  LDC R0, c[0x0][0x360] ;  /* 0x0000d800ff007b82 */ /* 0x000e240000000800 */
[----:B0-----:R-:W-:-:S05]  /*0050*/  IMAD R0, R0, UR4, R3 ;  /* 0x0000000400007c24 */ /* 0x001fca000f8e0203 */
[----:B-1----:R-:W-:-:S13]  /*0060*/  ISETP.GE.AND P0, PT, R0, UR6, PT ;  /* 0x0000000600007c0c */ /* 0x002fda000bf06270 */
[----:B------:R-:W-:Y:S05]  /*0070*/  @P0 EXIT ;  /* 0x000000000000094d */ /* 0x000fea0003800000 */
[----:B------:R-:W-:Y:S01]  /*0080*/  UIADD3 UR4, UPT, UPT, UR6, -0x1, URZ ;  /* 0xffffffff06047890 */ /* 0x000fe2000fffe0ff */
[C---:B------:R-:W-:Y:S01]  /*0090*/  ISETP.GE.AND P0, PT, R0.reuse, 0x1, PT ;  /* 0x000000010000780c */ /* 0x040fe20003f06270 */
[----:B------:R-:W0:Y:S04]  /*00a0*/  LDC.64 R18, c[0x0][0x388] ;  /* 0x0000e200ff127b82 */ /* 0x000e280000000a00 */
[----:B------:R-:W-:-:S05]  /*00b0*/  ISETP.GE.AND P1, PT, R0, UR4, PT ;  /* 0x0000000400007c0c */ /* 0x000fca000bf26270 */
[----:B------:R-:W1:Y:S03]  /*00c0*/  LDCU.64 UR4, c[0x0][0x358] ;  /* 0x00006b00ff0477ac */ /* 0x000e660008000a00 */
[----:B------:R-:W2:Y:S01]  /*00d0*/  @P0 LDC.64 R8, c[0x0][0x380] ;  /* 0x0000e000ff080b82 */ /* 0x000ea20000000a00 */
[----:B------:R-:W-:-:S07]  /*00e0*/  @P0 IADD3 R5, PT, PT, R0, -0x1, RZ ;  /* 0xffffffff00050810 */ /* 0x000fce0007ffe0ff */
[----:B------:R-:W3:Y:S01]  /*00f0*/  @!P1 LDC.64 R12, c[0x0][0x380] ;  /* 0x0000e000ff0c9b82 */ /* 0x000ee20000000a00 */
[----:B--2---:R-:W-:-:S04]  /*0100*/  @P0 IMAD.WIDE.U32 R4, R5, 0x8, R8 ;  /* 0x0000000805040825 */ /* 0x004fc800078e0008 */
[C---:B---3--:R-:W-:Y:S02]  /*0110*/  @!P1 IMAD.WIDE R12, R0.reuse, 0x8, R12 ;  /* 0x00000008000c9825 */ /* 0x048fe400078e020c */
[----:B-1----:R-:W2:Y:S04]  /*0120*/  @P0 LDG.E.64 R4, desc[UR4][R4.64] ;  /* 0x0000000404040981 */ /* 0x002ea8000c1e1b00 */
[----:B------:R-:W3:Y:S01]  /*0130*/  @!P1 LDG.E.64 R6, desc[UR4][R12.64] ;  /* 0x000000040c069981 */ /* 0x000ee2000c1e1b00 */
[----:B------:R-:W-:-:S03]  /*0140*/  @P0 IMAD.WIDE.U32 R8, R0, 0x8, R8 ;  /* 0x0000000800080825 */ /* 0x000fc600078e0008 */
[----:B------:R-:W4:Y:S04]  /*0150*/  @!P1 LDG.E.64 R2, desc[UR4][R12.64+0x8] ;  /* 0x000008040c029981 */ /* 0x000f28000c1e1b00 */
[----:B------:R-:W5:Y:S01]  /*0160*/  @P0 LDG.E.64 R8, desc[UR4][R8.64] ;  /* 0x0000000408080981 */ /* 0x000f62000c1e1b00 */
[C---:B---3--:R-:W-:Y:S02]  /*0170*/  @!P1 DADD R16, -R6.reuse, 1 ;  /* 0x3ff0000006109429 */ /* 0x048fe40000000100 */
[----:B----4-:R-:W-:Y:S02]  /*0180*/  @!P1 DFMA R14, -R6, R6, R2 ;  /* 0x00000006060e922b */ /* 0x010fe40000000102 */
[C---:B--2---:R-:W-:Y:S02]  /*0190*/  @P0 DMUL R6, R4.reuse, -400 ;  /* 0xc079000004060828 */ /* 0x044fe40000000000 */
[----:B-----5:R-:W-:-:S02]  /*01a0*/  @P0 DFMA R10, -R4, R4, R8 ;  /* 0x00000004040a022b */ /* 0x020fc40000000108 */
[----:B------:R-:W-:Y:S01]  /*01b0*/  @!P1 DADD R16, R16, R16 ;  /* 0x0000000010109229 */ /* 0x000fe20000000010 */
[----:B------:R-:W-:-:S05]  /*01c0*/  CS2R R2, SRZ ;  /* 0x0000000000027805 */ /* 0x000fca000001ff00 */
[----:B------:R-:W-:Y:S02]  /*01d0*/  @P0 DFMA R2, R6, R10, RZ ;  /* 0x0000000a0602022b */ /* 0x000fe400000000ff */
[----:B------:R-:W-:Y:S01]  /*01e0*/  @!P1 DFMA R14, R14, 200, -R16 ;  /* 0x406900000e0e982b */ /* 0x000fe20000000810 */
[----:B0-----:R-:W-:-:S07]  /*01f0*/  IMAD.WIDE R4, R0, 0x8, R18 ;  /* 0x0000000800047825 */ /* 0x001fce00078e0212 */
[----:B------:R-:W-:-:S07]  /*0200*/  @!P1 DADD R2, R2, R14 ;  /* 0x0000000002029229 */ /* 0x000fce000000000e */
[----:B------:R-:W-:Y:S01]  /*0210*/  STG.E.64 desc[UR4][R4.64], R2 ;  /* 0x0000000204007986 */ /* 0x000fe2000c101b04 */
[----:B------:R-:W-:Y:S05]  /*0220*/  EXIT ;  /* 0x000000000000794d */ /* 0x000fea0003800000 */
.L_x_0:
[----:B------:R-:W-:-:S00]  /*0230*/  BRA `(.L_x_0) ;  /* 0xfffffffc00fc7947 */ /* 0x000fc0000383ffff */
[----:B------:R-:W-:-:S00]  /*0240*/  NOP ;  /* 0x0000000000007918 */ /* 0x000fc00000000000 */
        /* <DEDUP_REMOVED lines=11> */
.L_x_4:


//--------------------- .text._Z17rosenbrock_kernelPKdPdi --------------------------
	.section	.text._Z17rosenbrock_kernelPKdPdi,"ax",@progbits
	.align	128
        .global         _Z17rosenbrock_kernelPKdPdi
        .type           _Z17rosenbrock_kernelPKdPdi,@function
        .size           _Z17rosenbrock_kernelPKdPdi,(.L_x_5 - _Z17rosenbrock_kernelPKdPdi)
        .other          _Z17rosenbrock_kernelPKdPdi,@"STO_CUDA_ENTRY STV_DEFAULT"
_Z17rosenbrock_kernelPKdPdi:
.text._Z17rosenbrock_kernelPKdPdi:
[----:B------:R-:W-:Y:S01]  /*0000*/  LDC R1, c[0x0][0x37c] ;  /* 0x0000df00ff017b82 */ /* 0x000fe20000000800 */
[----:B------:R-:W0:Y:S07]  /*0010*/  S2R R0, SR_TID.X ;  /* 0x0000000000007919 */ /* 0x000e2e0000002100 */
[----:B------:R-:W0:Y:S01]  /*0020*/  S2UR UR5, SR_CTAID.X ;  /* 0x00000000000579c3 */ /* 0x000e220000002500 */
[----:B------:R-:W1:Y:S07]  /*0030*/  LDCU UR4, c[0x0][0x390] ;  /* 0x00007200ff0477ac */ /* 0x000e6e0008000800 */
[----:B------:R-:W0:Y:S01]  /*0040*/  LDC R13, c[0x0][0x360] ;  /* 0x0000d800ff0d7b82 */ /* 0x000e220000000800 */
[----:B-1----:R-:W-:Y:S01]  /*0050*/  UIADD3 UR4, UPT, UPT, UR4, -0x1, URZ ;  /* 0xffffffff04047890 */ /* 0x002fe2000fffe0ff */
[----:B0-----:R-:W-:-:S05]  /*0060*/  IMAD R13, R13, UR5, R0 ;  /* 0x000000050d0d7c24 */ /* 0x001fca000f8e0200 */
[----:B------:R-:W-:-:S13]  /*0070*/  ISETP.GE.AND P0, PT, R13, UR4, PT ;  /* 0x000000040d007c0c */ /* 0x000fda000bf06270 */
[----:B------:R-:W-:Y:S05]  /*0080*/  @P0 EXIT ;  /* 0x000000000000094d */ /* 0x000fea0003800000 */
[----:B------:R-:W0:Y:S01]  /*0090*/  LDC.64 R2, c[0x0][0x380] ;  /* 0x0000e000ff027b82 */ /* 0x000e220000000a00 */
[----:B------:R-:W1:Y:S07]  /*00a0*/  LDCU.64 UR4, c[0x0][0x358] ;  /* 0x00006b00ff0477ac */ /* 0x000e6e0008000a00 */
[----:B------:R-:W2:Y:S01]  /*00b0*/  LDC.64 R10, c[0x0][0x388] ;  /* 0x0000e200ff0a7b82 */ /* 0x000ea20000000a00 */
[----:B0-----:R-:W-:-:S05]  /*00c0*/  IMAD.WIDE R2, R13, 0x8, R2 ;  /* 0x000000080d027825 */ /* 0x001fca00078e0202 */
[----:B-1----:R-:W3:Y:S04]  /*00d0*/  LDG.E.64 R4, desc[UR4][R2.64] ;  /* 0x0000000402047981 */ /* 0x002ee8000c1e1b00 */
[----:B------:R-:W3:Y:S02]  /*00e0*/  LDG.E.64 R6, desc[UR4][R2.64+0x8] ;  /* 0x0000080402067981 */ /* 0x000ee4000c1e1b00 */
[C---:B---3--:R-:W-:Y:S02]  /*00f0*/  DFMA R6, -R4.reuse, R4, R6 ;  /* 0x000000040406722b */ /* 0x048fe40000000106 */
[----:B------:R-:W-:-:S06]  /*0100*/  DADD R4, -R4, 1 ;  /* 0x3ff0000004047429 */ /* 0x000fcc0000000100 */
[----:B------:R-:W-:-:S08]  /*0110*/  DMUL R8, R6, 100 ;  /* 0x4059000006087828 */ /* 0x000fd00000000000 */
[----:B------:R-:W-:-:S08]  /*0120*/  DMUL R8, R6, R8 ;  /* 0x0000000806087228 */ /* 0x000fd00000000000 */
[----:B------:R-:W-:Y:S01]  /*0130*/  DFMA R8, R4, R4, R8 ;  /* 0x000000040408722b */ /* 0x000fe20000000008 */
[----:B--2---:R-:W-:-:S06]  /*0140*/  IMAD.WIDE R4, R13, 0x8, R10 ;  /* 0x000000080d047825 */ /* 0x004fcc00078e020a */
[----:B------:R-:W-:Y:S01]  /*0150*/  STG.E.64 desc[UR4][R4.64], R8 ;  /* 0x0000000804007986 */ /* 0x000fe2000c101b04 */
[----:B------:R-:W-:Y:S05]  /*0160*/  EXIT ;  /* 0x000000000000794d */ /* 0x000fea0003800000 */
.L_x_1:
        /* <DEDUP_REMOVED lines=9> */
.L_x_5:


//--------------------- .text._Z21quadratic_grad_kernelPKdPdi --------------------------
	.section	.text._Z21quadratic_grad_kernelPKdPdi,"ax",@progbits
	.align	128
        .global         _Z21quadratic_grad_kernelPKdPdi
        .type           _Z21quadratic_grad_kernelPKdPdi,@function
        .size           _Z21quadratic_grad_kernelPKdPdi,(.L_x_6 - _Z21quadratic_grad_kernelPKdPdi)
        .other          _Z21quadratic_grad_kernelPKdPdi,@"STO_CUDA_ENTRY STV_DEFAULT"
_Z21quadratic_grad_kernelPKdPdi:
.text._Z21quadratic_grad_kernelPKdPdi:
        /* <DEDUP_REMOVED lines=8> */
[----:B------:R-:W0:Y:S01]  /*0080*/  LDC.64 R2, c[0x0][0x380] ;  /* 0x0000e000ff027b82 */ /* 0x000e220000000a00 */
[----:B------:R-:W1:Y:S07]  /*0090*/  LDCU.64 UR4, c[0x0][0x358] ;  /* 0x00006b00ff0477ac */ /* 0x000e6e0008000a00 */
[----:B------:R-:W2:Y:S01]  /*00a0*/  LDC.64 R6, c[0x0][0x388] ;  /* 0x0000e200ff067b82 */ /* 0x000ea20000000a00 */
[----:B0-----:R-:W-:-:S06]  /*00b0*/  IMAD.WIDE R2, R9, 0x8, R2 ;  /* 0x0000000809027825 */ /* 0x001fcc00078e0202 */
[----:B-1----:R-:W3:Y:S01]  /*00c0*/  LDG.E.64 R2, desc[UR4][R2.64] ;  /* 0x0000000402027981 */ /* 0x002ee2000c1e1b00 */
[----:B--2---:R-:W-:Y:S01]  /*00d0*/  IMAD.WIDE R6, R9, 0x8, R6 ;  /* 0x0000000809067825 */ /* 0x004fe200078e0206 */
[----:B---3--:R-:W-:-:S08]  /*00e0*/  DADD R4, R2, -1 ;  /* 0xbff0000002047429 */ /* 0x008fd00000000000 */
[----:B------:R-:W-:-:S07]  /*00f0*/  DADD R4, R4, R4 ;  /* 0x0000000004047229 */ /* 0x000fce0000000004 */
[----:B------:R-:W-:Y:S01]  /*0100*/  STG.E.64 desc[UR4][R6.64], R4 ;  /* 0x0000000406007986 */ /* 0x000fe2000c101b04 */
[----:B------:R-:W-:Y:S05]  /*0110*/  EXIT ;  /* 0x000000000000794d */ /* 0x000fea0003800000 */
.L_x_2:
        /* <DEDUP_REMOVED lines=14> */
.L_x_6:


//--------------------- .text._Z16quadratic_kernelPKdPdi --------------------------
	.section	.text._Z16quadratic_kernelPKdPdi,"ax",@progbits
	.align	128
        .global         _Z16quadratic_kernelPKdPdi
        .type           _Z16quadratic_kernelPKdPdi,@function
        .size           _Z16quadratic_kernelPKdPdi,(.L_x_7 - _Z16quadratic_kernelPKdPdi)
        .other          _Z16quadratic_kernelPKdPdi,@"STO_CUDA_ENTRY STV_DEFAULT"
_Z16quadratic_kernelPKdPdi:
.text._Z16quadratic_kernelPKdPdi:
        /* <DEDUP_REMOVED lines=15> */
[----:B------:R-:W-:-:S07]  /*00f0*/  DMUL R4, R4, R4 ;  /* 0x0000000404047228 */ /* 0x000fce0000000000 */
[----:B------:R-:W-:Y:S01]  /*0100*/  STG.E.64 desc[UR4][R6.64], R4 ;  /* 0x0000000406007986 */ /* 0x000fe2000c101b04 */
[----:B------:R-:W-:Y:S05]  /*0110*/  EXIT ;  /* 0x000000000000794d */ /* 0x000fea0003800000 */
.L_x_3:
        /* <DEDUP_REMOVED lines=14> */
.L_x_7:


//--------------------- .nv.shared.reserved.0     --------------------------
	.section	.nv.shared.reserved.0,"aw",@nobits
	.weak		__nv_reservedSMEM_offset_0_alias
	.size		__nv_reservedSMEM_offset_0_alias, 0, 64
	.other		__nv_reservedSMEM_offset_0_alias,@"STO_CUDA_RESERVED_SHARED STV_DEFAULT"
__nv_reservedSMEM_offset_0_alias:
	.zero		0
	.zero		64


//--------------------- .nv.constant0._Z22rosenbrock_grad_kernelPKdPdi --------------------------
	.section	.nv.constant0._Z22rosenbrock_grad_kernelPKdPdi,"a",@progbits
	.sectionflags	@""
	.align	4
.nv.constant0._Z22rosenbrock_grad_kernelPKdPdi:
	.zero		916


//--------------------- .nv.constant0._Z17rosenbrock_kernelPKdPdi --------------------------
	.section	.nv.constant0._Z17rosenbrock_kernelPKdPdi,"a",@progbits
	.sectionflags	@""
	.align	4
.nv.constant0._Z17rosenbrock_kernelPKdPdi:
	.zero		916


//--------------------- .nv.constant0._Z21quadratic_grad_kernelPKdPdi --------------------------
	.section	.nv.constant0._Z21quadratic_grad_kernelPKdPdi,"a",@progbits
	.sectionflags	@""
	.align	4
.nv.constant0._Z21quadratic_grad_kernelPKdPdi:
	.zero		916


//--------------------- .nv.constant0._Z16quadratic_kernelPKdPdi --------------------------
	.section	.nv.constant0._Z16quadratic_kernelPKdPdi,"a",@progbits
	.sectionflags	@""
	.align	4
.nv.constant0._Z16quadratic_kernelPKdPdi:
	.zero		916


//--------------------- SYMBOLS --------------------------

	.type		.nv.reservedSmem.offset0,@object
	.size		.nv.reservedSmem.offset0,0x4
